//
// Generated by NVIDIA NVVM Compiler
//
// Compiler Build ID: CL-36424714
// Cuda compilation tools, release 13.0, V13.0.88
// Based on NVVM 20.0.0
//

.version 9.0
.target sm_100
.address_size 64

	// .globl	_Z9helloCudav
.extern .func  (.param .b32 func_retval0) vprintf
(
	.param .b64 vprintf_param_0,
	.param .b64 vprintf_param_1
)
;
.global .align 1 .b8 $str[22] = {104, 101, 108, 108, 111, 32, 102, 114, 111, 109, 32, 116, 104, 114, 101, 97, 100, 32, 37, 100, 10};
.global .align 1 .b8 $str$1[12] = {61, 61, 61, 61, 61, 61, 61, 61, 61, 61, 10};

.visible .entry _Z9helloCudav()
{
	.local .align 8 .b8 	__local_depot0[8];
	.reg .b64 	%SP;
	.reg .b64 	%SPL;
	.reg .pred 	%p<2>;
	.reg .b32 	%r<6>;
	.reg .b64 	%rd<7>;

	mov.u64 	%SPL, __local_depot0;
	cvta.local.u64 	%SP, %SPL;
	add.u64 	%rd1, %SP, 0;
	add.u64 	%rd2, %SPL, 0;
	mov.u32 	%r1, %tid.x;
	st.local.u32 	[%rd2], %r1;
	mov.u64 	%rd3, $str;
	cvta.global.u64 	%rd4, %rd3;
	{ // callseq 0, 0
	.param .b64 param0;
	st.param.b64 	[param0], %rd4;
	.param .b64 param1;
	st.param.b64 	[param1], %rd1;
	.param .b32 retval0;
	call.uni (retval0), 
	vprintf, 
	(
	param0, 
	param1
	);
	ld.param.b32 	%r2, [retval0];
	} // callseq 0
	setp.ne.s32 	%p1, %r1, 0;
	@%p1 bra 	$L__BB0_2;
	mov.u64 	%rd5, $str$1;
	cvta.global.u64 	%rd6, %rd5;
	{ // callseq 1, 0
	.param .b64 param0;
	st.param.b64 	[param0], %rd6;
	.param .b64 param1;
	st.param.b64 	[param1], 0;
	.param .b32 retval0;
	call.uni (retval0), 
	vprintf, 
	(
	param0, 
	param1
	);
	ld.param.b32 	%r4, [retval0];
	} // callseq 1
$L__BB0_2:
	ret;

}


// ===== COMPILED SASS (sm_100) =====

	.target	sm_100

	.elftype	@"ET_EXEC"


//--------------------- .note.nv.tkinfo           --------------------------
	.section	.note.nv.tkinfo,"",@"SHT_NOTE"
	.sectionflags	@"SHF_NOTE_NV_TKINFO"
	.tkinfo
        /*0018*/ 	.word	0x00000002
        /*0030*/ 	.string	""
        /*0030*/ 	.string	"ptxas"
        /*0030*/ 	.string	"Cuda compilation tools, release 13.0, V13.0.88"
        /*0030*/ 	.string	"Build cuda_13.0.r13.0/compiler.36424714_0"
        /*0030*/ 	.string	"-arch sm_100 -m 64 "



//--------------------- .note.nv.cuinfo           --------------------------
	.section	.note.nv.cuinfo,"",@"SHT_NOTE"
	.sectionflags	@"SHF_NOTE_NV_CUINFO"
        /*0018*/ 	.short	0x0002
        /*001a*/ 	.short	0x0064
        /*001c*/ 	.short	0x0082
	.zero		2


//--------------------- .nv.info                  --------------------------
	.section	.nv.info,"",@"SHT_CUDA_INFO"
	.align	4


	//----- nvinfo : EIATTR_REGCOUNT
	.align		4
        /*0000*/ 	.byte	0x04, 0x2f
        /*0002*/ 	.short	(.L_3 - .L_2)
	.align		4
.L_2:
        /*0004*/ 	.word	index@(_Z9helloCudav)
        /*0008*/ 	.word	0x00000018


	//----- nvinfo : EIATTR_FRAME_SIZE
	.align		4
.L_3:
        /*000c*/ 	.byte	0x04, 0x11
        /*000e*/ 	.short	(.L_5 - .L_4)
	.align		4
.L_4:
        /*0010*/ 	.word	index@(_Z9helloCudav)
        /*0014*/ 	.word	0x00000008


	//----- nvinfo : EIATTR_MIN_STACK_SIZE
	.align		4
.L_5:
        /*0018*/ 	.byte	0x04, 0x12
        /*001a*/ 	.short	(.L_7 - .L_6)
	.align		4
.L_6:
        /*001c*/ 	.word	index@(_Z9helloCudav)
        /*0020*/ 	.word	0x00000008
.L_7:


//--------------------- .nv.compat                --------------------------
	.section	.nv.compat,"",@"SHT_CUDA_COMPAT_INFO"
	.align	4
        /*0000*/ 	.byte	0x02, 0x09, 0x00, 0x00, 0x02, 0x02, 0x01, 0x00, 0x02, 0x05, 0x05, 0x00, 0x03, 0x07, 0x01, 0x01
        /*0010*/ 	.byte	0x02, 0x03, 0x00, 0x00, 0x02, 0x06, 0x01, 0x00, 0x04, 0x0b, 0x08, 0x00, 0x09, 0x00, 0x00, 0x00
        /*0020*/ 	.byte	0x00, 0x00, 0x00, 0x00


//--------------------- .nv.info._Z9helloCudav    --------------------------
	.section	.nv.info._Z9helloCudav,"",@"SHT_CUDA_INFO"
	.sectionflags	@""
	.align	4


	//----- nvinfo : EIATTR_CUDA_API_VERSION
	.align		4
        /*0000*/ 	.byte	0x04, 0x37
        /*0002*/ 	.short	(.L_9 - .L_8)
.L_8:
        /*0004*/ 	.word	0x00000082


	//----- nvinfo : EIATTR_SPARSE_MMA_MASK
	.align		4
.L_9:
        /*0008*/ 	.byte	0x03, 0x50
        /*000a*/ 	.short	0x0000


	//----- nvinfo : EIATTR_MAXREG_COUNT
	.align		4
        /*000c*/ 	.byte	0x03, 0x1b
        /*000e*/ 	.short	0x00ff


	//----- nvinfo : EIATTR_EXTERNS
	.align		4
        /*0010*/ 	.byte	0x04, 0x0f
        /*0012*/ 	.short	(.L_11 - .L_10)


	//   ....[0]....
	.align		4
.L_10:
        /*0014*/ 	.word	index@(vprintf)


	//----- nvinfo : EIATTR_MERCURY_ISA_VERSION
	.align		4
.L_11:
        /*0018*/ 	.byte	0x03, 0x5f
        /*001a*/ 	.short	0x0101


	//----- nvinfo : EIATTR_VRC_CTA_INIT_COUNT
	.align		4
        /*001c*/ 	.byte	0x02, 0x4a
	.zero		1
	.zero		1


	//----- nvinfo : EIATTR_SYSCALL_OFFSETS
	.align		4
        /*0020*/ 	.byte	0x04, 0x46
        /*0022*/ 	.short	(.L_13 - .L_12)


	//   ....[0]....
.L_12:
        /*0024*/ 	.word	0x000000e0


	//   ....[1]....
        /*0028*/ 	.word	0x00000170


	//----- nvinfo : EIATTR_EXIT_INSTR_OFFSETS
	.align		4
.L_13:
        /*002c*/ 	.byte	0x04, 0x1c
        /*002e*/ 	.short	(.L_15 - .L_14)


	//   ....[0]....
.L_14:
        /*0030*/ 	.word	0x00000100


	//   ....[1]....
        /*0034*/ 	.word	0x00000180


	//----- nvinfo : EIATTR_CRS_STACK_SIZE
	.align		4
.L_15:
        /*0038*/ 	.byte	0x04, 0x1e
        /*003a*/ 	.short	(.L_17 - .L_16)
.L_16:
        /*003c*/ 	.word	0x00000000


	//----- nvinfo : EIATTR_SW_WAR
	.align		4
.L_17:
        /*0040*/ 	.byte	0x04, 0x36
        /*0042*/ 	.short	(.L_19 - .L_18)
.L_18:
        /*0044*/ 	.word	0x00000008
.L_19:


//--------------------- .nv.callgraph             --------------------------
	.section	.nv.callgraph,"",@"SHT_CUDA_CALLGRAPH"
	.align	4
	.sectionentsize	8
	.align		4
        /*0000*/ 	.word	0x00000000
	.align		4
        /*0004*/ 	.word	0xffffffff
	.align		4
        /*0008*/ 	.word	index@(_Z9helloCudav)
	.align		4
        /*000c*/ 	.word	index@(vprintf)
	.align		4
        /*0010*/ 	.word	0x00000000
	.align		4
        /*0014*/ 	.word	0xfffffffe
	.align		4
        /*0018*/ 	.word	0x00000000
	.align		4
        /*001c*/ 	.word	0xfffffffd
	.align		4
        /*0020*/ 	.word	0x00000000
	.align		4
        /*0024*/ 	.word	0xfffffffc


//--------------------- .nv.constant4             --------------------------
	.section	.nv.constant4,"a",@progbits
	.align	8
	.align		8
.nv.constant4:
        /*0000*/ 	.dword	vprintf
	.align		8
        /*0008*/ 	.dword	$str
	.align		8
        /*0010*/ 	.dword	$str$1


//--------------------- .text._Z9helloCudav       --------------------------
	.section	.text._Z9helloCudav,"ax",@progbits
	.align	128
        .global         _Z9helloCudav
        .type           _Z9helloCudav,@function
        .size           _Z9helloCudav,(.L_x_3 - _Z9helloCudav)
        .other          _Z9helloCudav,@"STO_CUDA_ENTRY STV_DEFAULT"
_Z9helloCudav:
.text._Z9helloCudav:
[----:B------:R-:W0:Y:S01]  /*0000*/  LDC R1, c[0x0][0x37c] ;  /* 0x0000df00ff017b82 */ /* 0x000e220000000800 */
[----:B------:R-:W1:Y:S01]  /*0010*/  S2R R16, SR_TID.X ;  /* 0x0000000000107919 */ /* 0x000e620000002100 */
[----:B0-----:R-:W-:Y:S01]  /*0020*/  VIADD R1, R1, 0xfffffff8 ;  /* 0xfffffff801017836 */ /* 0x001fe20000000000 */
[----:B------:R-:W-:Y:S01]  /*0030*/  MOV R2, 0x0 ;  /* 0x0000000000027802 */ /* 0x000fe20000000f00 */
[----:B------:R-:W0:Y:S04]  /*0040*/  LDCU UR4, c[0x0][0x2f8] ;  /* 0x00005f00ff0477ac */ /* 0x000e280008000800 */
[----:B------:R2:W3:Y:S01]  /*0050*/  LDC.64 R8, c[0x4][R2] ;  /* 0x0100000002087b82 */ /* 0x0004e20000000a00 */
[----:B------:R-:W4:Y:S01]  /*0060*/  LDCU.64 UR6, c[0x4][0x8] ;  /* 0x01000100ff0677ac */ /* 0x000f220008000a00 */
[----:B------:R-:W5:Y:S01]  /*0070*/  LDCU UR5, c[0x0][0x2fc] ;  /* 0x00005f80ff0577ac */ /* 0x000f620008000800 */
[----:B0-----:R-:W-:Y:S01]  /*0080*/  IADD3 R6, P0, PT, R1, UR4, RZ ;  /* 0x0000000401067c10 */ /* 0x001fe2000ff1e0ff */
[----:B----4-:R-:W-:-:S02]  /*0090*/  IMAD.U32 R4, RZ, RZ, UR6 ;  /* 0x00000006ff047e24 */ /* 0x010fc4000f8e00ff */
[----:B------:R-:W-:Y:S02]  /*00a0*/  IMAD.U32 R5, RZ, RZ, UR7 ;  /* 0x00000007ff057e24 */ /* 0x000fe4000f8e00ff */
[----:B-----5:R-:W-:Y:S01]  /*00b0*/  IMAD.X R7, RZ, RZ, UR5, P0 ;  /* 0x00000005ff077e24 */ /* 0x020fe200080e06ff */
[----:B-1----:R2:W-:Y:S07]  /*00c0*/  STL [R1], R16 ;  /* 0x0000001001007387 */ /* 0x0025ee0000100800 */
[----:B------:R-:W-:-:S07]  /*00d0*/  LEPC R20, `(.L_x_0) ;  /* 0x000000001014794e */ /* 0x000fce0000000000 */
[----:B--23--:R-:W-:Y:S05]  /*00e0*/  CALL.ABS.NOINC R8 ;  /* 0x0000000008007343 */ /* 0x00cfea0003c00000 */
.L_x_0:
[----:B------:R-:W-:-:S13]  /*00f0*/  ISETP.NE.AND P0, PT, R16, RZ, PT ;  /* 0x000000ff1000720c */ /* 0x000fda0003f05270 */
[----:B------:R-:W-:Y:S05]  /*0100*/  @P0 EXIT ;  /* 0x000000000000094d */ /* 0x000fea0003800000 */
[----:B------:R-:W0:Y:S01]  /*0110*/  LDC.64 R2, c[0x4][R2] ;  /* 0x0100000002027b82 */ /* 0x000e220000000a00 */
[----:B------:R-:W1:Y:S01]  /*0120*/  LDCU.64 UR4, c[0x4][0x10] ;  /* 0x01000200ff0477ac */ /* 0x000e620008000a00 */
[----:B------:R-:W-:Y:S01]  /*0130*/  CS2R R6, SRZ ;  /* 0x0000000000067805 */ /* 0x000fe2000001ff00 */
[----:B-1----:R-:W-:Y:S02]  /*0140*/  IMAD.U32 R4, RZ, RZ, UR4 ;  /* 0x00000004ff047e24 */ /* 0x002fe4000f8e00ff */
[----:B------:R-:W-:-:S07]  /*0150*/  IMAD.U32 R5, RZ, RZ, UR5 ;  /* 0x00000005ff057e24 */ /* 0x000fce000f8e00ff */
[----:B------:R-:W-:-:S07]  /*0160*/  LEPC R20, `(.L_x_1) ;  /* 0x000000001014794e */ /* 0x000fce0000000000 */
[----:B0-----:R-:W-:Y:S05]  /*0170*/  CALL.ABS.NOINC R2 ;  /* 0x0000000002007343 */ /* 0x001fea0003c00000 */
.L_x_1:
[----:B------:R-:W-:Y:S05]  /*0180*/  EXIT ;  /* 0x000000000000794d */ /* 0x000fea0003800000 */
.L_x_2:
[----:B------:R-:W-:-:S00]  /*0190*/  BRA `(.L_x_2) ;  /* 0xfffffffc00fc7947 */ /* 0x000fc0000383ffff */
[----:B------:R-:W-:-:S00]  /*01a0*/  NOP ;  /* 0x0000000000007918 */ /* 0x000fc00000000000 */
        /* <DEDUP_REMOVED lines=13> */
.L_x_3:


//--------------------- .nv.global.init           --------------------------
	.section	.nv.global.init,"aw",@progbits
.nv.global.init:
	.type		$str$1,@object
	.size		$str$1,($str - $str$1)
$str$1:
        /*0000*/ 	.byte	0x3d, 0x3d, 0x3d, 0x3d, 0x3d, 0x3d, 0x3d, 0x3d, 0x3d, 0x3d, 0x0a, 0x00
	.type		$str,@object
	.size		$str,(.L_0 - $str)
$str:
        /*000c*/ 	.byte	0x68, 0x65, 0x6c, 0x6c, 0x6f, 0x20, 0x66, 0x72, 0x6f, 0x6d, 0x20, 0x74, 0x68, 0x72, 0x65, 0x61
        /*001c*/ 	.byte	0x64, 0x20, 0x25, 0x64, 0x0a, 0x00
.L_0:


//--------------------- .nv.shared.reserved.0     --------------------------
	.section	.nv.shared.reserved.0,"aw",@nobits
	.weak		__nv_reservedSMEM_offset_0_alias
	.size		__nv_reservedSMEM_offset_0_alias, 0, 64
	.other		__nv_reservedSMEM_offset_0_alias,@"STO_CUDA_RESERVED_SHARED STV_DEFAULT"
__nv_reservedSMEM_offset_0_alias:
	.zero		0
	.zero		64


//--------------------- .nv.constant0._Z9helloCudav --------------------------
	.section	.nv.constant0._Z9helloCudav,"a",@progbits
	.sectionflags	@""
	.align	4
.nv.constant0._Z9helloCudav:
	.zero		896


//--------------------- SYMBOLS --------------------------

	.type		.nv.reservedSmem.offset0,@object
	.size		.nv.reservedSmem.offset0,0x4
	.type		vprintf,@function
